//
// Generated by NVIDIA NVVM Compiler
//
// Compiler Build ID: CL-36424714
// Cuda compilation tools, release 13.0, V13.0.88
// Based on NVVM 20.0.0
//

.version 9.0
.target sm_100
.address_size 64

	// .globl	_Z6kernelPi
.const .align 4 .b8 dev_A[36];

.visible .entry _Z6kernelPi(
	.param .u64 .ptr .align 1 _Z6kernelPi_param_0
)
{
	.reg .b32 	%r<7>;
	.reg .b64 	%rd<8>;

	ld.param.u64 	%rd1, [_Z6kernelPi_param_0];
	cvta.to.global.u64 	%rd2, %rd1;
	mov.u32 	%r1, %tid.x;
	mov.u32 	%r2, %ntid.x;
	mov.u32 	%r3, %tid.y;
	mad.lo.s32 	%r4, %r2, %r3, %r1;
	mad.lo.s32 	%r5, %r1, 3, %r3;
	mul.wide.u32 	%rd3, %r5, 4;
	mov.u64 	%rd4, dev_A;
	add.s64 	%rd5, %rd4, %rd3;
	ld.const.u32 	%r6, [%rd5];
	mul.wide.u32 	%rd6, %r4, 4;
	add.s64 	%rd7, %rd2, %rd6;
	st.global.u32 	[%rd7], %r6;
	ret;

}


// ===== COMPILED SASS (sm_100) =====

	.target	sm_100

	.elftype	@"ET_EXEC"


//--------------------- .note.nv.tkinfo           --------------------------
	.section	.note.nv.tkinfo,"",@"SHT_NOTE"
	.sectionflags	@"SHF_NOTE_NV_TKINFO"
	.tkinfo
        /*0018*/ 	.word	0x00000002
        /*0030*/ 	.string	""
        /*0030*/ 	.string	"ptxas"
        /*0030*/ 	.string	"Cuda compilation tools, release 13.0, V13.0.88"
        /*0030*/ 	.string	"Build cuda_13.0.r13.0/compiler.36424714_0"
        /*0030*/ 	.string	"-arch sm_100 -m 64 "



//--------------------- .note.nv.cuinfo           --------------------------
	.section	.note.nv.cuinfo,"",@"SHT_NOTE"
	.sectionflags	@"SHF_NOTE_NV_CUINFO"
        /*0018*/ 	.short	0x0002
        /*001a*/ 	.short	0x0064
        /*001c*/ 	.short	0x0082
	.zero		2


//--------------------- .nv.info                  --------------------------
	.section	.nv.info,"",@"SHT_CUDA_INFO"
	.align	4


	//----- nvinfo : EIATTR_REGCOUNT
	.align		4
        /*0000*/ 	.byte	0x04, 0x2f
        /*0002*/ 	.short	(.L_2 - .L_1)
	.align		4
.L_1:
        /*0004*/ 	.word	index@(_Z6kernelPi)
        /*0008*/ 	.word	0x0000000a


	//----- nvinfo : EIATTR_FRAME_SIZE
	.align		4
.L_2:
        /*000c*/ 	.byte	0x04, 0x11
        /*000e*/ 	.short	(.L_4 - .L_3)
	.align		4
.L_3:
        /*0010*/ 	.word	index@(_Z6kernelPi)
        /*0014*/ 	.word	0x00000000


	//----- nvinfo : EIATTR_MIN_STACK_SIZE
	.align		4
.L_4:
        /*0018*/ 	.byte	0x04, 0x12
        /*001a*/ 	.short	(.L_6 - .L_5)
	.align		4
.L_5:
        /*001c*/ 	.word	index@(_Z6kernelPi)
        /*0020*/ 	.word	0x00000000
.L_6:


//--------------------- .nv.compat                --------------------------
	.section	.nv.compat,"",@"SHT_CUDA_COMPAT_INFO"
	.align	4
        /*0000*/ 	.byte	0x02, 0x09, 0x00, 0x00, 0x02, 0x02, 0x01, 0x00, 0x02, 0x05, 0x05, 0x00, 0x03, 0x07, 0x01, 0x01
        /*0010*/ 	.byte	0x02, 0x03, 0x00, 0x00, 0x02, 0x06, 0x01, 0x00, 0x04, 0x0b, 0x08, 0x00, 0x09, 0x00, 0x00, 0x00
        /*0020*/ 	.byte	0x00, 0x00, 0x00, 0x00


//--------------------- .nv.info._Z6kernelPi      --------------------------
	.section	.nv.info._Z6kernelPi,"",@"SHT_CUDA_INFO"
	.sectionflags	@""
	.align	4


	//----- nvinfo : EIATTR_CUDA_API_VERSION
	.align		4
        /*0000*/ 	.byte	0x04, 0x37
        /*0002*/ 	.short	(.L_8 - .L_7)
.L_7:
        /*0004*/ 	.word	0x00000082


	//----- nvinfo : EIATTR_KPARAM_INFO
	.align		4
.L_8:
        /*0008*/ 	.byte	0x04, 0x17
        /*000a*/ 	.short	(.L_10 - .L_9)
.L_9:
        /*000c*/ 	.word	0x00000000
        /*0010*/ 	.short	0x0000
        /*0012*/ 	.short	0x0000
        /*0014*/ 	.byte	0x00, 0xf5, 0x21, 0x00


	//----- nvinfo : EIATTR_SPARSE_MMA_MASK
	.align		4
.L_10:
        /*0018*/ 	.byte	0x03, 0x50
        /*001a*/ 	.short	0x0000


	//----- nvinfo : EIATTR_MAXREG_COUNT
	.align		4
        /*001c*/ 	.byte	0x03, 0x1b
        /*001e*/ 	.short	0x00ff


	//----- nvinfo : EIATTR_MERCURY_ISA_VERSION
	.align		4
        /*0020*/ 	.byte	0x03, 0x5f
        /*0022*/ 	.short	0x0101


	//----- nvinfo : EIATTR_VRC_CTA_INIT_COUNT
	.align		4
        /*0024*/ 	.byte	0x02, 0x4a
	.zero		1
	.zero		1


	//----- nvinfo : EIATTR_EXIT_INSTR_OFFSETS
	.align		4
        /*0028*/ 	.byte	0x04, 0x1c
        /*002a*/ 	.short	(.L_12 - .L_11)


	//   ....[0]....
.L_11:
        /*002c*/ 	.word	0x000000c0


	//----- nvinfo : EIATTR_CBANK_PARAM_SIZE
	.align		4
.L_12:
        /*0030*/ 	.byte	0x03, 0x19
        /*0032*/ 	.short	0x0008


	//----- nvinfo : EIATTR_PARAM_CBANK
	.align		4
        /*0034*/ 	.byte	0x04, 0x0a
        /*0036*/ 	.short	(.L_14 - .L_13)
	.align		4
.L_13:
        /*0038*/ 	.word	index@(.nv.constant0._Z6kernelPi)
        /*003c*/ 	.short	0x0380
        /*003e*/ 	.short	0x0008


	//----- nvinfo : EIATTR_SW_WAR
	.align		4
.L_14:
        /*0040*/ 	.byte	0x04, 0x36
        /*0042*/ 	.short	(.L_16 - .L_15)
.L_15:
        /*0044*/ 	.word	0x00000008
.L_16:


//--------------------- .nv.callgraph             --------------------------
	.section	.nv.callgraph,"",@"SHT_CUDA_CALLGRAPH"
	.align	4
	.sectionentsize	8
	.align		4
        /*0000*/ 	.word	0x00000000
	.align		4
        /*0004*/ 	.word	0xffffffff
	.align		4
        /*0008*/ 	.word	0x00000000
	.align		4
        /*000c*/ 	.word	0xfffffffe
	.align		4
        /*0010*/ 	.word	0x00000000
	.align		4
        /*0014*/ 	.word	0xfffffffd
	.align		4
        /*0018*/ 	.word	0x00000000
	.align		4
        /*001c*/ 	.word	0xfffffffc


//--------------------- .nv.constant3             --------------------------
	.section	.nv.constant3,"a",@progbits
	.align	4
.nv.constant3:
	.type		dev_A,@object
	.size		dev_A,(.L_0 - dev_A)
dev_A:
	.zero		36
.L_0:


//--------------------- .text._Z6kernelPi         --------------------------
	.section	.text._Z6kernelPi,"ax",@progbits
	.align	128
        .global         _Z6kernelPi
        .type           _Z6kernelPi,@function
        .size           _Z6kernelPi,(.L_x_1 - _Z6kernelPi)
        .other          _Z6kernelPi,@"STO_CUDA_ENTRY STV_DEFAULT"
_Z6kernelPi:
.text._Z6kernelPi:
[----:B------:R-:W-:Y:S01]  /*0000*/  LDC R1, c[0x0][0x37c] ;  /* 0x0000df00ff017b82 */ /* 0x000fe20000000800 */
[----:B------:R-:W0:Y:S07]  /*0010*/  S2R R5, SR_TID.X ;  /* 0x0000000000057919 */ /* 0x000e2e0000002100 */
[----:B------:R-:W1:Y:S01]  /*0020*/  LDC.64 R2, c[0x0][0x380] ;  /* 0x0000e000ff027b82 */ /* 0x000e620000000a00 */
[----:B------:R-:W2:Y:S01]  /*0030*/  LDCU UR6, c[0x0][0x360] ;  /* 0x00006c00ff0677ac */ /* 0x000ea20008000800 */
[----:B------:R-:W0:Y:S01]  /*0040*/  S2R R4, SR_TID.Y ;  /* 0x0000000000047919 */ /* 0x000e220000002200 */
[----:B------:R-:W3:Y:S01]  /*0050*/  LDCU.64 UR4, c[0x0][0x358] ;  /* 0x00006b00ff0477ac */ /* 0x000ee20008000a00 */
[----:B0-----:R-:W-:-:S02]  /*0060*/  IMAD R0, R5, 0x3, R4 ;  /* 0x0000000305007824 */ /* 0x001fc400078e0204 */
[----:B--2---:R-:W-:-:S03]  /*0070*/  IMAD R5, R4, UR6, R5 ;  /* 0x0000000604057c24 */ /* 0x004fc6000f8e0205 */
[----:B------:R-:W-:Y:S01]  /*0080*/  SHF.L.U32 R0, R0, 0x2, RZ ;  /* 0x0000000200007819 */ /* 0x000fe200000006ff */
[----:B-1----:R-:W-:-:S03]  /*0090*/  IMAD.WIDE.U32 R2, R5, 0x4, R2 ;  /* 0x0000000405027825 */ /* 0x002fc600078e0002 */
[----:B------:R-:W3:Y:S02]  /*00a0*/  LDC R7, c[0x3][R0] ;  /* 0x00c0000000077b82 */ /* 0x000ee40000000800 */
[----:B---3--:R-:W-:Y:S01]  /*00b0*/  STG.E desc[UR4][R2.64], R7 ;  /* 0x0000000702007986 */ /* 0x008fe2000c101904 */
[----:B------:R-:W-:Y:S05]  /*00c0*/  EXIT ;  /* 0x000000000000794d */ /* 0x000fea0003800000 */
.L_x_0:
[----:B------:R-:W-:-:S00]  /*00d0*/  BRA `(.L_x_0) ;  /* 0xfffffffc00fc7947 */ /* 0x000fc0000383ffff */
[----:B------:R-:W-:-:S00]  /*00e0*/  NOP ;  /* 0x0000000000007918 */ /* 0x000fc00000000000 */
        /* <DEDUP_REMOVED lines=9> */
.L_x_1:


//--------------------- .nv.shared.reserved.0     --------------------------
	.section	.nv.shared.reserved.0,"aw",@nobits
	.weak		__nv_reservedSMEM_offset_0_alias
	.size		__nv_reservedSMEM_offset_0_alias, 0, 64
	.other		__nv_reservedSMEM_offset_0_alias,@"STO_CUDA_RESERVED_SHARED STV_DEFAULT"
__nv_reservedSMEM_offset_0_alias:
	.zero		0
	.zero		64


//--------------------- .nv.constant0._Z6kernelPi --------------------------
	.section	.nv.constant0._Z6kernelPi,"a",@progbits
	.sectionflags	@""
	.align	4
.nv.constant0._Z6kernelPi:
	.zero		904


//--------------------- SYMBOLS --------------------------

	.type		.nv.reservedSmem.offset0,@object
	.size		.nv.reservedSmem.offset0,0x4
